	.headerflags	@"EF_CUDA_TEXMODE_UNIFIED EF_CUDA_64BIT_ADDRESS EF_CUDA_ACCELERATORS EF_CUDA_SM90 EF_CUDA_VIRTUAL_SM(EF_CUDA_SM90)"
	.elftype	@"ET_EXEC"


//--------------------- .nv.info                  --------------------------
	.section	.nv.info,"",@"SHT_CUDA_INFO"
	.align	4


	//----- nvinfo : EIATTR_REGCOUNT
	.align		4
        /*0000*/ 	.byte	0x04, 0x2f
        /*0002*/ 	.short	(.L_1 - .L_0)
	.align		4
.L_0:
        /*0004*/ 	.word	index@(triton_poi_fused_convolution_hardtanh_hardtanh_backward_13)
        /*0008*/ 	.word	0x0000000e


	//----- nvinfo : EIATTR_MIN_STACK_SIZE
	.align		4
.L_1:
        /*000c*/ 	.byte	0x04, 0x12
        /*000e*/ 	.short	(.L_3 - .L_2)
	.align		4
.L_2:
        /*0010*/ 	.word	index@(triton_poi_fused_convolution_hardtanh_hardtanh_backward_13)
        /*0014*/ 	.word	0x00000000


	//----- nvinfo : EIATTR_FRAME_SIZE
	.align		4
.L_3:
        /*0018*/ 	.byte	0x04, 0x11
        /*001a*/ 	.short	(.L_5 - .L_4)
	.align		4
.L_4:
        /*001c*/ 	.word	index@(triton_poi_fused_convolution_hardtanh_hardtanh_backward_13)
        /*0020*/ 	.word	0x00000000


	//----- nvinfo : EIATTR_MIN_STACK_SIZE
	.align		4
.L_5:
        /*0024*/ 	.byte	0x04, 0x12
        /*0026*/ 	.short	(.L_7 - .L_6)
	.align		4
.L_6:
        /*0028*/ 	.word	index@(triton_poi_fused_convolution_hardtanh_hardtanh_backward_13)
        /*002c*/ 	.word	0x00000000
.L_7:


//--------------------- .nv.info.triton_poi_fused_convolution_hardtanh_hardtanh_backward_13 --------------------------
	.section	.nv.info.triton_poi_fused_convolution_hardtanh_hardtanh_backward_13,"",@"SHT_CUDA_INFO"
	.sectionflags	@""
	.align	4


	//----- nvinfo : EIATTR_CUDA_API_VERSION
	.align		4
        /*0000*/ 	.byte	0x04, 0x37
        /*0002*/ 	.short	(.L_9 - .L_8)
.L_8:
        /*0004*/ 	.word	0x0000007c


	//----- nvinfo : EIATTR_KPARAM_INFO
	.align		4
.L_9:
        /*0008*/ 	.byte	0x04, 0x17
        /*000a*/ 	.short	(.L_11 - .L_10)
.L_10:
        /*000c*/ 	.word	0x00000000
        /*0010*/ 	.short	0x0004
        /*0012*/ 	.short	0x0020
        /*0014*/ 	.byte	0x00, 0xf0, 0x11, 0x00


	//----- nvinfo : EIATTR_KPARAM_INFO
	.align		4
.L_11:
        /*0018*/ 	.byte	0x04, 0x17
        /*001a*/ 	.short	(.L_13 - .L_12)
.L_12:
        /*001c*/ 	.word	0x00000000
        /*0020*/ 	.short	0x0003
        /*0022*/ 	.short	0x0018
        /*0024*/ 	.byte	0x00, 0xf4, 0x21, 0x00


	//----- nvinfo : EIATTR_KPARAM_INFO
	.align		4
.L_13:
        /*0028*/ 	.byte	0x04, 0x17
        /*002a*/ 	.short	(.L_15 - .L_14)
.L_14:
        /*002c*/ 	.word	0x00000000
        /*0030*/ 	.short	0x0002
        /*0032*/ 	.short	0x0010
        /*0034*/ 	.byte	0x00, 0xf4, 0x21, 0x00


	//----- nvinfo : EIATTR_KPARAM_INFO
	.align		4
.L_15:
        /*0038*/ 	.byte	0x04, 0x17
        /*003a*/ 	.short	(.L_17 - .L_16)
.L_16:
        /*003c*/ 	.word	0x00000000
        /*0040*/ 	.short	0x0001
        /*0042*/ 	.short	0x0008
        /*0044*/ 	.byte	0x00, 0xf4, 0x21, 0x00


	//----- nvinfo : EIATTR_KPARAM_INFO
	.align		4
.L_17:
        /*0048*/ 	.byte	0x04, 0x17
        /*004a*/ 	.short	(.L_19 - .L_18)
.L_18:
        /*004c*/ 	.word	0x00000000
        /*0050*/ 	.short	0x0000
        /*0052*/ 	.short	0x0000
        /*0054*/ 	.byte	0x00, 0xf4, 0x21, 0x00


	//----- nvinfo : EIATTR_SPARSE_MMA_MASK
	.align		4
.L_19:
        /*0058*/ 	.byte	0x03, 0x50
        /*005a*/ 	.short	0x0000


	//----- nvinfo : EIATTR_MAXREG_COUNT
	.align		4
        /*005c*/ 	.byte	0x03, 0x1b
        /*005e*/ 	.short	0x00ff


	//----- nvinfo : EIATTR_EXIT_INSTR_OFFSETS
	.align		4
        /*0060*/ 	.byte	0x04, 0x1c
        /*0062*/ 	.short	(.L_21 - .L_20)


	//   ....[0]....
.L_20:
        /*0064*/ 	.word	0x000002c0


	//   ....[1]....
        /*0068*/ 	.word	0x000002e0


	//----- nvinfo : EIATTR_REQNTID
	.align		4
.L_21:
        /*006c*/ 	.byte	0x04, 0x10
        /*006e*/ 	.short	(.L_23 - .L_22)
.L_22:
        /*0070*/ 	.word	0x00000100
        /*0074*/ 	.word	0x00000001
        /*0078*/ 	.word	0x00000001


	//----- nvinfo : EIATTR_CBANK_PARAM_SIZE
	.align		4
.L_23:
        /*007c*/ 	.byte	0x03, 0x19
        /*007e*/ 	.short	0x0024


	//----- nvinfo : EIATTR_PARAM_CBANK
	.align		4
        /*0080*/ 	.byte	0x04, 0x0a
        /*0082*/ 	.short	(.L_25 - .L_24)
	.align		4
.L_24:
        /*0084*/ 	.word	index@(.nv.constant0.triton_poi_fused_convolution_hardtanh_hardtanh_backward_13)
        /*0088*/ 	.short	0x0210
        /*008a*/ 	.short	0x0024


	//----- nvinfo : EIATTR_SW_WAR
	.align		4
.L_25:
        /*008c*/ 	.byte	0x04, 0x36
        /*008e*/ 	.short	(.L_27 - .L_26)
.L_26:
        /*0090*/ 	.word	0x00000008
.L_27:


//--------------------- .nv.callgraph             --------------------------
	.section	.nv.callgraph,"",@"SHT_CUDA_CALLGRAPH"
	.align	4
	.sectionentsize	8
	.align		4
        /*0000*/ 	.word	0x00000000
	.align		4
        /*0004*/ 	.word	0xffffffff
	.align		4
        /*0008*/ 	.word	0x00000000
	.align		4
        /*000c*/ 	.word	0xfffffffe
	.align		4
        /*0010*/ 	.word	0x00000000
	.align		4
        /*0014*/ 	.word	0xfffffffd
	.align		4
        /*0018*/ 	.word	0x00000000
	.align		4
        /*001c*/ 	.word	0xfffffffc


//--------------------- .text.triton_poi_fused_convolution_hardtanh_hardtanh_backward_13 --------------------------
	.section	.text.triton_poi_fused_convolution_hardtanh_hardtanh_backward_13,"ax",@progbits
	.align	128
        .global         triton_poi_fused_convolution_hardtanh_hardtanh_backward_13
        .type           triton_poi_fused_convolution_hardtanh_hardtanh_backward_13,@function
        .size           triton_poi_fused_convolution_hardtanh_hardtanh_backward_13,(.L_x_1 - triton_poi_fused_convolution_hardtanh_hardtanh_backward_13)
        .other          triton_poi_fused_convolution_hardtanh_hardtanh_backward_13,@"STO_CUDA_ENTRY STV_DEFAULT"
triton_poi_fused_convolution_hardtanh_hardtanh_backward_13:
.text.triton_poi_fused_convolution_hardtanh_hardtanh_backward_13:
[----:B------:R-:W0:Y:S02]  /*0000*/  LDC R1, c[0x0][0x28] ;  /* 0x00000a00ff017b82 */ /* 0x000e240000000800 */
[----:B------:R-:W1:Y:S01]  /*0010*/  S2R R0, SR_TID.X ;  /* 0x0000000000007919 */ /* 0x000e620000002100 */
[----:B------:R-:W2:Y:S01]  /*0020*/  LDC.64 R4, c[0x0][0x218] ;  /* 0x00008600ff047b82 */ /* 0x000ea20000000a00 */
[----:B------:R-:W-:Y:S02]  /*0030*/  CS2R R8, SRZ ;  /* 0x0000000000087805 */ /* 0x000fe4000001ff00 */
[----:B------:R-:W-:Y:S01]  /*0040*/  CS2R R10, SRZ ;  /* 0x00000000000a7805 */ /* 0x000fe2000001ff00 */
[----:B------:R-:W3:Y:S01]  /*0050*/  S2R R7, SR_CTAID.X ;  /* 0x0000000000077919 */ /* 0x000ee20000002500 */
[----:B------:R-:W-:Y:S01]  /*0060*/  ULDC.64 UR4, c[0x0][0x208] ;  /* 0x0000820000047ab9 */ /* 0x000fe20000000a00 */
[----:B------:R-:W-:Y:S02]  /*0070*/  ULDC.64 UR6, c[0x0][0x228] ;  /* 0x00008a0000067ab9 */ /* 0x000fe40000000a00 */
[----:B------:R-:W4:Y:S01]  /*0080*/  LDC.64 R2, c[0x0][0x210] ;  /* 0x00008400ff027b82 */ /* 0x000f220000000a00 */
[----:B-1----:R-:W-:Y:S01]  /*0090*/  IMAD.SHL.U32 R0, R0, 0x2, RZ ;  /* 0x0000000200007824 */ /* 0x002fe200078e00ff */
[----:B---3--:R-:W-:-:S04]  /*00a0*/  SHF.R.S32.HI R6, RZ, 0x16, R7 ;  /* 0x00000016ff067819 */ /* 0x008fc80000011407 */
[----:B------:R-:W-:-:S05]  /*00b0*/  LOP3.LUT R0, R0, 0x1fe, RZ, 0xc0, !PT ;  /* 0x000001fe00007812 */ /* 0x000fca00078ec0ff */
[----:B------:R-:W-:Y:S01]  /*00c0*/  IMAD R0, R7, 0x200, R0 ;  /* 0x0000020007007824 */ /* 0x000fe200078e0200 */
[----:B------:R-:W-:-:S03]  /*00d0*/  SGXT R7, R6, 0x1 ;  /* 0x000000010607781a */ /* 0x000fc60000000200 */
[C---:B----4-:R-:W-:Y:S01]  /*00e0*/  IMAD.WIDE R2, R0.reuse, 0x4, R2 ;  /* 0x0000000400027825 */ /* 0x050fe200078e0202 */
[----:B------:R-:W-:Y:S02]  /*00f0*/  LEA.HI R7, R7, R0, RZ, 0x5 ;  /* 0x0000000007077211 */ /* 0x000fe400078f28ff */
[----:B------:R-:W-:Y:S02]  /*0100*/  ISETP.GE.AND P2, PT, R0, 0x7c080, PT ;  /* 0x0007c0800000780c */ /* 0x000fe40003f46270 */
[----:B------:R-:W-:-:S05]  /*0110*/  LOP3.LUT R7, R7, 0xffffffe0, RZ, 0xc0, !PT ;  /* 0xffffffe007077812 */ /* 0x000fca00078ec0ff */
[----:B------:R-:W-:-:S04]  /*0120*/  IMAD.IADD R7, R0, 0x1, -R7 ;  /* 0x0000000100077824 */ /* 0x000fc800078e0a07 */
[----:B--2---:R-:W-:Y:S02]  /*0130*/  IMAD.WIDE R4, R7, 0x4, R4 ;  /* 0x0000000407047825 */ /* 0x004fe400078e0204 */
[----:B------:R-:W2:Y:S01]  /*0140*/  @!P2 LDG.E.64 R8, desc[UR4][R2.64] ;  /* 0x000000040208a981 */ /* 0x000ea2000c1e1b00 */
[----:B------:R-:W1:Y:S03]  /*0150*/  LDC.64 R6, c[0x0][0x220] ;  /* 0x00008800ff067b82 */ /* 0x000e660000000a00 */
[----:B------:R3:W2:Y:S02]  /*0160*/  @!P2 LDG.E.EL.64 R10, desc[UR4][R4.64] ;  /* 0x00000004040aa981 */ /* 0x0006a4000c2e1b00 */
[----:B---3--:R-:W-:Y:S01]  /*0170*/  IADD3 R4, P5, R0, UR6, RZ ;  /* 0x0000000600047c10 */ /* 0x008fe2000ffbe0ff */
[----:B-1----:R-:W-:-:S04]  /*0180*/  IMAD.WIDE R2, R0, 0x4, R6 ;  /* 0x0000000400027825 */ /* 0x002fc800078e0206 */
[----:B--2---:R-:W-:Y:S01]  /*0190*/  FADD R8, R10, R8 ;  /* 0x000000080a087221 */ /* 0x004fe20000000000 */
[----:B------:R-:W-:-:S04]  /*01a0*/  FADD R9, R11, R9 ;  /* 0x000000090b097221 */ /* 0x000fc80000000000 */
[C---:B------:R-:W-:Y:S02]  /*01b0*/  FSETP.GTU.AND P0, PT, R8.reuse, RZ, PT ;  /* 0x000000ff0800720b */ /* 0x040fe40003f0c000 */
[C---:B------:R-:W-:Y:S02]  /*01c0*/  FSETP.GTU.AND P1, PT, R9.reuse, RZ, PT ;  /* 0x000000ff0900720b */ /* 0x040fe40003f2c000 */
[----:B------:R-:W-:Y:S02]  /*01d0*/  FSEL R10, R8, RZ, P0 ;  /* 0x000000ff080a7208 */ /* 0x000fe40000000000 */
[----:B------:R-:W-:Y:S02]  /*01e0*/  FSEL R11, R9, RZ, P1 ;  /* 0x000000ff090b7208 */ /* 0x000fe40000800000 */
[----:B------:R-:W-:Y:S02]  /*01f0*/  FSETP.GEU.AND P4, PT, R10, 6, PT ;  /* 0x40c000000a00780b */ /* 0x000fe40003f8e000 */
[----:B------:R-:W-:-:S02]  /*0200*/  FSETP.GEU.AND P3, PT, R11, 6, PT ;  /* 0x40c000000b00780b */ /* 0x000fc40003f6e000 */
[----:B------:R-:W-:Y:S02]  /*0210*/  FSETP.GE.OR P0, PT, R8, 6, !P0 ;  /* 0x40c000000800780b */ /* 0x000fe40004706400 */
[----:B------:R-:W-:Y:S02]  /*0220*/  FSETP.GE.OR P1, PT, R9, 6, !P1 ;  /* 0x40c000000900780b */ /* 0x000fe40004f26400 */
[----:B------:R-:W-:Y:S02]  /*0230*/  SEL R5, RZ, 0x1, !P0 ;  /* 0x00000001ff057807 */ /* 0x000fe40004000000 */
[----:B------:R-:W-:Y:S02]  /*0240*/  FSETP.NAN.AND P6, PT, R10, R10, PT ;  /* 0x0000000a0a00720b */ /* 0x000fe40003fc8000 */
[----:B------:R-:W-:Y:S02]  /*0250*/  FSETP.NAN.AND P0, PT, R11, R11, PT ;  /* 0x0000000b0b00720b */ /* 0x000fe40003f08000 */
[----:B------:R-:W-:-:S02]  /*0260*/  SEL R6, RZ, 0x100, !P1 ;  /* 0x00000100ff067807 */ /* 0x000fc40004800000 */
[----:B------:R-:W-:Y:S02]  /*0270*/  @P4 SEL R10, R10, 0x40c00000, P6 ;  /* 0x40c000000a0a4807 */ /* 0x000fe40003000000 */
[----:B------:R-:W-:Y:S01]  /*0280*/  @P3 SEL R11, R11, 0x40c00000, P0 ;  /* 0x40c000000b0b3807 */ /* 0x000fe20000000000 */
[----:B------:R-:W-:Y:S01]  /*0290*/  IMAD.IADD R7, R5, 0x1, R6 ;  /* 0x0000000105077824 */ /* 0x000fe200078e0206 */
[----:B------:R-:W-:-:S03]  /*02a0*/  LEA.HI.X.SX32 R5, R0, UR7, 0x1, P5 ;  /* 0x0000000700057c11 */ /* 0x000fc6000a8f0eff */
[----:B------:R1:W-:Y:S01]  /*02b0*/  @!P2 STG.E.64 desc[UR4][R2.64], R10 ;  /* 0x0000000a0200a986 */ /* 0x0003e2000c101b04 */
[----:B------:R-:W-:Y:S05]  /*02c0*/  @P2 EXIT ;  /* 0x000000000000294d */ /* 0x000fea0003800000 */
[----:B------:R-:W-:Y:S01]  /*02d0*/  STG.E.U16 desc[UR4][R4.64], R7 ;  /* 0x0000000704007986 */ /* 0x000fe2000c101504 */
[----:B------:R-:W-:Y:S05]  /*02e0*/  EXIT ;  /* 0x000000000000794d */ /* 0x000fea0003800000 */
.L_x_0:
[----:B------:R-:W-:-:S00]  /*02f0*/  BRA `(.L_x_0) ;  /* 0xfffffffc00fc7947 */ /* 0x000fc0000383ffff */
[----:B------:R-:W-:-:S00]  /*0300*/  NOP ;  /* 0x0000000000007918 */ /* 0x000fc00000000000 */
[----:B------:R-:W-:-:S00]  /*0310*/  NOP ;  /* 0x0000000000007918 */ /* 0x000fc00000000000 */
[----:B------:R-:W-:-:S00]  /*0320*/  NOP ;  /* 0x0000000000007918 */ /* 0x000fc00000000000 */
[----:B------:R-:W-:-:S00]  /*0330*/  NOP ;  /* 0x0000000000007918 */ /* 0x000fc00000000000 */
[----:B------:R-:W-:-:S00]  /*0340*/  NOP ;  /* 0x0000000000007918 */ /* 0x000fc00000000000 */
[----:B------:R-:W-:-:S00]  /*0350*/  NOP ;  /* 0x0000000000007918 */ /* 0x000fc00000000000 */
[----:B------:R-:W-:-:S00]  /*0360*/  NOP ;  /* 0x0000000000007918 */ /* 0x000fc00000000000 */
[----:B------:R-:W-:-:S00]  /*0370*/  NOP ;  /* 0x0000000000007918 */ /* 0x000fc00000000000 */
.L_x_1:


//--------------------- .nv.constant0.triton_poi_fused_convolution_hardtanh_hardtanh_backward_13 --------------------------
	.section	.nv.constant0.triton_poi_fused_convolution_hardtanh_hardtanh_backward_13,"a",@progbits
	.sectionflags	@""
	.align	4
.nv.constant0.triton_poi_fused_convolution_hardtanh_hardtanh_backward_13:
	.zero		564
